//
// Generated by NVIDIA NVVM Compiler
//
// Compiler Build ID: CL-36424714
// Cuda compilation tools, release 13.0, V13.0.88
// Based on NVVM 20.0.0
//

.version 9.0
.target sm_100
.address_size 64

	// .globl	_Z14per_row_kerneliiPiS_S_

.visible .entry _Z14per_row_kerneliiPiS_S_(
	.param .u32 _Z14per_row_kerneliiPiS_S__param_0,
	.param .u32 _Z14per_row_kerneliiPiS_S__param_1,
	.param .u64 .ptr .align 1 _Z14per_row_kerneliiPiS_S__param_2,
	.param .u64 .ptr .align 1 _Z14per_row_kerneliiPiS_S__param_3,
	.param .u64 .ptr .align 1 _Z14per_row_kerneliiPiS_S__param_4
)
{
	.reg .pred 	%p<12>;
	.reg .b32 	%r<125>;
	.reg .b64 	%rd<26>;

	ld.param.u32 	%r24, [_Z14per_row_kerneliiPiS_S__param_0];
	ld.param.u32 	%r23, [_Z14per_row_kerneliiPiS_S__param_1];
	ld.param.u64 	%rd7, [_Z14per_row_kerneliiPiS_S__param_2];
	ld.param.u64 	%rd8, [_Z14per_row_kerneliiPiS_S__param_3];
	ld.param.u64 	%rd9, [_Z14per_row_kerneliiPiS_S__param_4];
	cvta.to.global.u64 	%rd1, %rd9;
	cvta.to.global.u64 	%rd2, %rd8;
	cvta.to.global.u64 	%rd3, %rd7;
	mov.u32 	%r25, %ctaid.x;
	mov.u32 	%r26, %ntid.x;
	mov.u32 	%r27, %tid.x;
	mad.lo.s32 	%r1, %r25, %r26, %r27;
	setp.ge.s32 	%p1, %r1, %r24;
	setp.lt.s32 	%p2, %r23, 1;
	or.pred  	%p3, %p1, %p2;
	@%p3 bra 	$L__BB0_13;
	mul.lo.s32 	%r2, %r23, %r1;
	and.b32  	%r3, %r23, 15;
	setp.lt.u32 	%p4, %r23, 16;
	mov.b32 	%r121, 0;
	@%p4 bra 	$L__BB0_4;
	and.b32  	%r121, %r23, 2147483632;
	neg.s32 	%r119, %r121;
	add.s64 	%rd4, %rd3, 32;
	add.s64 	%rd5, %rd2, 32;
	add.s64 	%rd6, %rd1, 32;
	mov.u32 	%r118, %r2;
$L__BB0_3:
	.pragma "nounroll";
	mul.wide.s32 	%rd10, %r118, 4;
	add.s64 	%rd11, %rd4, %rd10;
	add.s64 	%rd12, %rd5, %rd10;
	add.s64 	%rd13, %rd6, %rd10;
	ld.global.u32 	%r29, [%rd11+-32];
	ld.global.u32 	%r30, [%rd12+-32];
	add.s32 	%r31, %r30, %r29;
	st.global.u32 	[%rd13+-32], %r31;
	ld.global.u32 	%r32, [%rd11+-28];
	ld.global.u32 	%r33, [%rd12+-28];
	add.s32 	%r34, %r33, %r32;
	st.global.u32 	[%rd13+-28], %r34;
	ld.global.u32 	%r35, [%rd11+-24];
	ld.global.u32 	%r36, [%rd12+-24];
	add.s32 	%r37, %r36, %r35;
	st.global.u32 	[%rd13+-24], %r37;
	ld.global.u32 	%r38, [%rd11+-20];
	ld.global.u32 	%r39, [%rd12+-20];
	add.s32 	%r40, %r39, %r38;
	st.global.u32 	[%rd13+-20], %r40;
	ld.global.u32 	%r41, [%rd11+-16];
	ld.global.u32 	%r42, [%rd12+-16];
	add.s32 	%r43, %r42, %r41;
	st.global.u32 	[%rd13+-16], %r43;
	ld.global.u32 	%r44, [%rd11+-12];
	ld.global.u32 	%r45, [%rd12+-12];
	add.s32 	%r46, %r45, %r44;
	st.global.u32 	[%rd13+-12], %r46;
	ld.global.u32 	%r47, [%rd11+-8];
	ld.global.u32 	%r48, [%rd12+-8];
	add.s32 	%r49, %r48, %r47;
	st.global.u32 	[%rd13+-8], %r49;
	ld.global.u32 	%r50, [%rd11+-4];
	ld.global.u32 	%r51, [%rd12+-4];
	add.s32 	%r52, %r51, %r50;
	st.global.u32 	[%rd13+-4], %r52;
	ld.global.u32 	%r53, [%rd11];
	ld.global.u32 	%r54, [%rd12];
	add.s32 	%r55, %r54, %r53;
	st.global.u32 	[%rd13], %r55;
	ld.global.u32 	%r56, [%rd11+4];
	ld.global.u32 	%r57, [%rd12+4];
	add.s32 	%r58, %r57, %r56;
	st.global.u32 	[%rd13+4], %r58;
	ld.global.u32 	%r59, [%rd11+8];
	ld.global.u32 	%r60, [%rd12+8];
	add.s32 	%r61, %r60, %r59;
	st.global.u32 	[%rd13+8], %r61;
	ld.global.u32 	%r62, [%rd11+12];
	ld.global.u32 	%r63, [%rd12+12];
	add.s32 	%r64, %r63, %r62;
	st.global.u32 	[%rd13+12], %r64;
	ld.global.u32 	%r65, [%rd11+16];
	ld.global.u32 	%r66, [%rd12+16];
	add.s32 	%r67, %r66, %r65;
	st.global.u32 	[%rd13+16], %r67;
	ld.global.u32 	%r68, [%rd11+20];
	ld.global.u32 	%r69, [%rd12+20];
	add.s32 	%r70, %r69, %r68;
	st.global.u32 	[%rd13+20], %r70;
	ld.global.u32 	%r71, [%rd11+24];
	ld.global.u32 	%r72, [%rd12+24];
	add.s32 	%r73, %r72, %r71;
	st.global.u32 	[%rd13+24], %r73;
	ld.global.u32 	%r74, [%rd11+28];
	ld.global.u32 	%r75, [%rd12+28];
	add.s32 	%r76, %r75, %r74;
	st.global.u32 	[%rd13+28], %r76;
	add.s32 	%r119, %r119, 16;
	add.s32 	%r118, %r118, 16;
	setp.ne.s32 	%p5, %r119, 0;
	@%p5 bra 	$L__BB0_3;
$L__BB0_4:
	setp.eq.s32 	%p6, %r3, 0;
	@%p6 bra 	$L__BB0_13;
	and.b32  	%r11, %r23, 7;
	setp.lt.u32 	%p7, %r3, 8;
	@%p7 bra 	$L__BB0_7;
	add.s32 	%r77, %r121, %r2;
	mul.wide.s32 	%rd14, %r77, 4;
	add.s64 	%rd15, %rd3, %rd14;
	ld.global.u32 	%r78, [%rd15];
	add.s64 	%rd16, %rd2, %rd14;
	ld.global.u32 	%r79, [%rd16];
	add.s32 	%r80, %r79, %r78;
	add.s64 	%rd17, %rd1, %rd14;
	st.global.u32 	[%rd17], %r80;
	ld.global.u32 	%r81, [%rd15+4];
	ld.global.u32 	%r82, [%rd16+4];
	add.s32 	%r83, %r82, %r81;
	st.global.u32 	[%rd17+4], %r83;
	ld.global.u32 	%r84, [%rd15+8];
	ld.global.u32 	%r85, [%rd16+8];
	add.s32 	%r86, %r85, %r84;
	st.global.u32 	[%rd17+8], %r86;
	ld.global.u32 	%r87, [%rd15+12];
	ld.global.u32 	%r88, [%rd16+12];
	add.s32 	%r89, %r88, %r87;
	st.global.u32 	[%rd17+12], %r89;
	ld.global.u32 	%r90, [%rd15+16];
	ld.global.u32 	%r91, [%rd16+16];
	add.s32 	%r92, %r91, %r90;
	st.global.u32 	[%rd17+16], %r92;
	ld.global.u32 	%r93, [%rd15+20];
	ld.global.u32 	%r94, [%rd16+20];
	add.s32 	%r95, %r94, %r93;
	st.global.u32 	[%rd17+20], %r95;
	ld.global.u32 	%r96, [%rd15+24];
	ld.global.u32 	%r97, [%rd16+24];
	add.s32 	%r98, %r97, %r96;
	st.global.u32 	[%rd17+24], %r98;
	ld.global.u32 	%r99, [%rd15+28];
	ld.global.u32 	%r100, [%rd16+28];
	add.s32 	%r101, %r100, %r99;
	st.global.u32 	[%rd17+28], %r101;
	add.s32 	%r121, %r121, 8;
$L__BB0_7:
	setp.eq.s32 	%p8, %r11, 0;
	@%p8 bra 	$L__BB0_13;
	and.b32  	%r14, %r23, 3;
	setp.lt.u32 	%p9, %r11, 4;
	@%p9 bra 	$L__BB0_10;
	add.s32 	%r102, %r121, %r2;
	mul.wide.s32 	%rd18, %r102, 4;
	add.s64 	%rd19, %rd3, %rd18;
	ld.global.u32 	%r103, [%rd19];
	add.s64 	%rd20, %rd2, %rd18;
	ld.global.u32 	%r104, [%rd20];
	add.s32 	%r105, %r104, %r103;
	add.s64 	%rd21, %rd1, %rd18;
	st.global.u32 	[%rd21], %r105;
	ld.global.u32 	%r106, [%rd19+4];
	ld.global.u32 	%r107, [%rd20+4];
	add.s32 	%r108, %r107, %r106;
	st.global.u32 	[%rd21+4], %r108;
	ld.global.u32 	%r109, [%rd19+8];
	ld.global.u32 	%r110, [%rd20+8];
	add.s32 	%r111, %r110, %r109;
	st.global.u32 	[%rd21+8], %r111;
	ld.global.u32 	%r112, [%rd19+12];
	ld.global.u32 	%r113, [%rd20+12];
	add.s32 	%r114, %r113, %r112;
	st.global.u32 	[%rd21+12], %r114;
	add.s32 	%r121, %r121, 4;
$L__BB0_10:
	setp.eq.s32 	%p10, %r14, 0;
	@%p10 bra 	$L__BB0_13;
	add.s32 	%r124, %r121, %r2;
	neg.s32 	%r123, %r14;
$L__BB0_12:
	.pragma "nounroll";
	mul.wide.s32 	%rd22, %r124, 4;
	add.s64 	%rd23, %rd1, %rd22;
	add.s64 	%rd24, %rd2, %rd22;
	add.s64 	%rd25, %rd3, %rd22;
	ld.global.u32 	%r115, [%rd25];
	ld.global.u32 	%r116, [%rd24];
	add.s32 	%r117, %r116, %r115;
	st.global.u32 	[%rd23], %r117;
	add.s32 	%r124, %r124, 1;
	add.s32 	%r123, %r123, 1;
	setp.ne.s32 	%p11, %r123, 0;
	@%p11 bra 	$L__BB0_12;
$L__BB0_13:
	ret;

}
	// .globl	_Z17per_column_kerneliiPiS_S_
.visible .entry _Z17per_column_kerneliiPiS_S_(
	.param .u32 _Z17per_column_kerneliiPiS_S__param_0,
	.param .u32 _Z17per_column_kerneliiPiS_S__param_1,
	.param .u64 .ptr .align 1 _Z17per_column_kerneliiPiS_S__param_2,
	.param .u64 .ptr .align 1 _Z17per_column_kerneliiPiS_S__param_3,
	.param .u64 .ptr .align 1 _Z17per_column_kerneliiPiS_S__param_4
)
{
	.reg .pred 	%p<12>;
	.reg .b32 	%r<128>;
	.reg .b64 	%rd<26>;

	ld.param.u32 	%r23, [_Z17per_column_kerneliiPiS_S__param_0];
	ld.param.u32 	%r24, [_Z17per_column_kerneliiPiS_S__param_1];
	ld.param.u64 	%rd7, [_Z17per_column_kerneliiPiS_S__param_2];
	ld.param.u64 	%rd8, [_Z17per_column_kerneliiPiS_S__param_3];
	ld.param.u64 	%rd9, [_Z17per_column_kerneliiPiS_S__param_4];
	cvta.to.global.u64 	%rd1, %rd9;
	cvta.to.global.u64 	%rd2, %rd8;
	cvta.to.global.u64 	%rd3, %rd7;
	mov.u32 	%r25, %ntid.x;
	mov.u32 	%r26, %ntid.y;
	mov.u32 	%r27, %ctaid.x;
	mov.u32 	%r28, %tid.y;
	mov.u32 	%r29, %tid.x;
	mad.lo.s32 	%r30, %r27, %r26, %r28;
	mad.lo.s32 	%r1, %r30, %r25, %r29;
	setp.ge.s32 	%p1, %r1, %r24;
	setp.lt.s32 	%p2, %r23, 1;
	or.pred  	%p3, %p1, %p2;
	@%p3 bra 	$L__BB1_13;
	mul.lo.s32 	%r2, %r1, %r23;
	and.b32  	%r3, %r23, 15;
	setp.lt.u32 	%p4, %r23, 16;
	mov.b32 	%r124, 0;
	@%p4 bra 	$L__BB1_4;
	and.b32  	%r124, %r23, 2147483632;
	neg.s32 	%r122, %r124;
	add.s64 	%rd4, %rd3, 32;
	add.s64 	%rd5, %rd2, 32;
	add.s64 	%rd6, %rd1, 32;
	mov.u32 	%r121, %r2;
$L__BB1_3:
	.pragma "nounroll";
	mul.wide.s32 	%rd10, %r121, 4;
	add.s64 	%rd11, %rd4, %rd10;
	add.s64 	%rd12, %rd5, %rd10;
	add.s64 	%rd13, %rd6, %rd10;
	ld.global.u32 	%r32, [%rd11+-32];
	ld.global.u32 	%r33, [%rd12+-32];
	add.s32 	%r34, %r33, %r32;
	st.global.u32 	[%rd13+-32], %r34;
	ld.global.u32 	%r35, [%rd11+-28];
	ld.global.u32 	%r36, [%rd12+-28];
	add.s32 	%r37, %r36, %r35;
	st.global.u32 	[%rd13+-28], %r37;
	ld.global.u32 	%r38, [%rd11+-24];
	ld.global.u32 	%r39, [%rd12+-24];
	add.s32 	%r40, %r39, %r38;
	st.global.u32 	[%rd13+-24], %r40;
	ld.global.u32 	%r41, [%rd11+-20];
	ld.global.u32 	%r42, [%rd12+-20];
	add.s32 	%r43, %r42, %r41;
	st.global.u32 	[%rd13+-20], %r43;
	ld.global.u32 	%r44, [%rd11+-16];
	ld.global.u32 	%r45, [%rd12+-16];
	add.s32 	%r46, %r45, %r44;
	st.global.u32 	[%rd13+-16], %r46;
	ld.global.u32 	%r47, [%rd11+-12];
	ld.global.u32 	%r48, [%rd12+-12];
	add.s32 	%r49, %r48, %r47;
	st.global.u32 	[%rd13+-12], %r49;
	ld.global.u32 	%r50, [%rd11+-8];
	ld.global.u32 	%r51, [%rd12+-8];
	add.s32 	%r52, %r51, %r50;
	st.global.u32 	[%rd13+-8], %r52;
	ld.global.u32 	%r53, [%rd11+-4];
	ld.global.u32 	%r54, [%rd12+-4];
	add.s32 	%r55, %r54, %r53;
	st.global.u32 	[%rd13+-4], %r55;
	ld.global.u32 	%r56, [%rd11];
	ld.global.u32 	%r57, [%rd12];
	add.s32 	%r58, %r57, %r56;
	st.global.u32 	[%rd13], %r58;
	ld.global.u32 	%r59, [%rd11+4];
	ld.global.u32 	%r60, [%rd12+4];
	add.s32 	%r61, %r60, %r59;
	st.global.u32 	[%rd13+4], %r61;
	ld.global.u32 	%r62, [%rd11+8];
	ld.global.u32 	%r63, [%rd12+8];
	add.s32 	%r64, %r63, %r62;
	st.global.u32 	[%rd13+8], %r64;
	ld.global.u32 	%r65, [%rd11+12];
	ld.global.u32 	%r66, [%rd12+12];
	add.s32 	%r67, %r66, %r65;
	st.global.u32 	[%rd13+12], %r67;
	ld.global.u32 	%r68, [%rd11+16];
	ld.global.u32 	%r69, [%rd12+16];
	add.s32 	%r70, %r69, %r68;
	st.global.u32 	[%rd13+16], %r70;
	ld.global.u32 	%r71, [%rd11+20];
	ld.global.u32 	%r72, [%rd12+20];
	add.s32 	%r73, %r72, %r71;
	st.global.u32 	[%rd13+20], %r73;
	ld.global.u32 	%r74, [%rd11+24];
	ld.global.u32 	%r75, [%rd12+24];
	add.s32 	%r76, %r75, %r74;
	st.global.u32 	[%rd13+24], %r76;
	ld.global.u32 	%r77, [%rd11+28];
	ld.global.u32 	%r78, [%rd12+28];
	add.s32 	%r79, %r78, %r77;
	st.global.u32 	[%rd13+28], %r79;
	add.s32 	%r122, %r122, 16;
	add.s32 	%r121, %r121, 16;
	setp.ne.s32 	%p5, %r122, 0;
	@%p5 bra 	$L__BB1_3;
$L__BB1_4:
	setp.eq.s32 	%p6, %r3, 0;
	@%p6 bra 	$L__BB1_13;
	and.b32  	%r11, %r23, 7;
	setp.lt.u32 	%p7, %r3, 8;
	@%p7 bra 	$L__BB1_7;
	add.s32 	%r80, %r124, %r2;
	mul.wide.s32 	%rd14, %r80, 4;
	add.s64 	%rd15, %rd3, %rd14;
	ld.global.u32 	%r81, [%rd15];
	add.s64 	%rd16, %rd2, %rd14;
	ld.global.u32 	%r82, [%rd16];
	add.s32 	%r83, %r82, %r81;
	add.s64 	%rd17, %rd1, %rd14;
	st.global.u32 	[%rd17], %r83;
	ld.global.u32 	%r84, [%rd15+4];
	ld.global.u32 	%r85, [%rd16+4];
	add.s32 	%r86, %r85, %r84;
	st.global.u32 	[%rd17+4], %r86;
	ld.global.u32 	%r87, [%rd15+8];
	ld.global.u32 	%r88, [%rd16+8];
	add.s32 	%r89, %r88, %r87;
	st.global.u32 	[%rd17+8], %r89;
	ld.global.u32 	%r90, [%rd15+12];
	ld.global.u32 	%r91, [%rd16+12];
	add.s32 	%r92, %r91, %r90;
	st.global.u32 	[%rd17+12], %r92;
	ld.global.u32 	%r93, [%rd15+16];
	ld.global.u32 	%r94, [%rd16+16];
	add.s32 	%r95, %r94, %r93;
	st.global.u32 	[%rd17+16], %r95;
	ld.global.u32 	%r96, [%rd15+20];
	ld.global.u32 	%r97, [%rd16+20];
	add.s32 	%r98, %r97, %r96;
	st.global.u32 	[%rd17+20], %r98;
	ld.global.u32 	%r99, [%rd15+24];
	ld.global.u32 	%r100, [%rd16+24];
	add.s32 	%r101, %r100, %r99;
	st.global.u32 	[%rd17+24], %r101;
	ld.global.u32 	%r102, [%rd15+28];
	ld.global.u32 	%r103, [%rd16+28];
	add.s32 	%r104, %r103, %r102;
	st.global.u32 	[%rd17+28], %r104;
	add.s32 	%r124, %r124, 8;
$L__BB1_7:
	setp.eq.s32 	%p8, %r11, 0;
	@%p8 bra 	$L__BB1_13;
	and.b32  	%r14, %r23, 3;
	setp.lt.u32 	%p9, %r11, 4;
	@%p9 bra 	$L__BB1_10;
	add.s32 	%r105, %r124, %r2;
	mul.wide.s32 	%rd18, %r105, 4;
	add.s64 	%rd19, %rd3, %rd18;
	ld.global.u32 	%r106, [%rd19];
	add.s64 	%rd20, %rd2, %rd18;
	ld.global.u32 	%r107, [%rd20];
	add.s32 	%r108, %r107, %r106;
	add.s64 	%rd21, %rd1, %rd18;
	st.global.u32 	[%rd21], %r108;
	ld.global.u32 	%r109, [%rd19+4];
	ld.global.u32 	%r110, [%rd20+4];
	add.s32 	%r111, %r110, %r109;
	st.global.u32 	[%rd21+4], %r111;
	ld.global.u32 	%r112, [%rd19+8];
	ld.global.u32 	%r113, [%rd20+8];
	add.s32 	%r114, %r113, %r112;
	st.global.u32 	[%rd21+8], %r114;
	ld.global.u32 	%r115, [%rd19+12];
	ld.global.u32 	%r116, [%rd20+12];
	add.s32 	%r117, %r116, %r115;
	st.global.u32 	[%rd21+12], %r117;
	add.s32 	%r124, %r124, 4;
$L__BB1_10:
	setp.eq.s32 	%p10, %r14, 0;
	@%p10 bra 	$L__BB1_13;
	add.s32 	%r127, %r124, %r2;
	neg.s32 	%r126, %r14;
$L__BB1_12:
	.pragma "nounroll";
	mul.wide.s32 	%rd22, %r127, 4;
	add.s64 	%rd23, %rd1, %rd22;
	add.s64 	%rd24, %rd2, %rd22;
	add.s64 	%rd25, %rd3, %rd22;
	ld.global.u32 	%r118, [%rd25];
	ld.global.u32 	%r119, [%rd24];
	add.s32 	%r120, %r119, %r118;
	st.global.u32 	[%rd23], %r120;
	add.s32 	%r127, %r127, 1;
	add.s32 	%r126, %r126, 1;
	setp.ne.s32 	%p11, %r126, 0;
	@%p11 bra 	$L__BB1_12;
$L__BB1_13:
	ret;

}
	// .globl	_Z18per_element_kerneliiPiS_S_
.visible .entry _Z18per_element_kerneliiPiS_S_(
	.param .u32 _Z18per_element_kerneliiPiS_S__param_0,
	.param .u32 _Z18per_element_kerneliiPiS_S__param_1,
	.param .u64 .ptr .align 1 _Z18per_element_kerneliiPiS_S__param_2,
	.param .u64 .ptr .align 1 _Z18per_element_kerneliiPiS_S__param_3,
	.param .u64 .ptr .align 1 _Z18per_element_kerneliiPiS_S__param_4
)
{
	.reg .pred 	%p<2>;
	.reg .b32 	%r<17>;
	.reg .b64 	%rd<11>;

	ld.param.u32 	%r2, [_Z18per_element_kerneliiPiS_S__param_0];
	ld.param.u32 	%r3, [_Z18per_element_kerneliiPiS_S__param_1];
	ld.param.u64 	%rd1, [_Z18per_element_kerneliiPiS_S__param_2];
	ld.param.u64 	%rd2, [_Z18per_element_kerneliiPiS_S__param_3];
	ld.param.u64 	%rd3, [_Z18per_element_kerneliiPiS_S__param_4];
	mov.u32 	%r4, %tid.x;
	mov.u32 	%r5, %ntid.x;
	mov.u32 	%r6, %tid.y;
	mov.u32 	%r7, %ctaid.x;
	mov.u32 	%r8, %nctaid.x;
	mov.u32 	%r9, %ctaid.y;
	mad.lo.s32 	%r10, %r8, %r9, %r7;
	mov.u32 	%r11, %ntid.y;
	mad.lo.s32 	%r12, %r10, %r11, %r6;
	mad.lo.s32 	%r1, %r12, %r5, %r4;
	mul.lo.s32 	%r13, %r3, %r2;
	setp.ge.s32 	%p1, %r1, %r13;
	@%p1 bra 	$L__BB2_2;
	cvta.to.global.u64 	%rd4, %rd1;
	cvta.to.global.u64 	%rd5, %rd2;
	cvta.to.global.u64 	%rd6, %rd3;
	mul.wide.s32 	%rd7, %r1, 4;
	add.s64 	%rd8, %rd4, %rd7;
	ld.global.u32 	%r14, [%rd8];
	add.s64 	%rd9, %rd5, %rd7;
	ld.global.u32 	%r15, [%rd9];
	add.s32 	%r16, %r15, %r14;
	add.s64 	%rd10, %rd6, %rd7;
	st.global.u32 	[%rd10], %r16;
$L__BB2_2:
	ret;

}


// ===== COMPILED SASS (sm_100) =====

	.target	sm_100

	.elftype	@"ET_EXEC"


//--------------------- .note.nv.tkinfo           --------------------------
	.section	.note.nv.tkinfo,"",@"SHT_NOTE"
	.sectionflags	@"SHF_NOTE_NV_TKINFO"
	.tkinfo
        /*0018*/ 	.word	0x00000002
        /*0030*/ 	.string	""
        /*0030*/ 	.string	"ptxas"
        /*0030*/ 	.string	"Cuda compilation tools, release 13.0, V13.0.88"
        /*0030*/ 	.string	"Build cuda_13.0.r13.0/compiler.36424714_0"
        /*0030*/ 	.string	"-arch sm_100 -m 64 "



//--------------------- .note.nv.cuinfo           --------------------------
	.section	.note.nv.cuinfo,"",@"SHT_NOTE"
	.sectionflags	@"SHF_NOTE_NV_CUINFO"
        /*0018*/ 	.short	0x0002
        /*001a*/ 	.short	0x0064
        /*001c*/ 	.short	0x0082
	.zero		2


//--------------------- .nv.info                  --------------------------
	.section	.nv.info,"",@"SHT_CUDA_INFO"
	.align	4


	//----- nvinfo : EIATTR_REGCOUNT
	.align		4
        /*0000*/ 	.byte	0x04, 0x2f
        /*0002*/ 	.short	(.L_1 - .L_0)
	.align		4
.L_0:
        /*0004*/ 	.word	index@(_Z14per_row_kerneliiPiS_S_)
        /*0008*/ 	.word	0x00000016


	//----- nvinfo : EIATTR_FRAME_SIZE
	.align		4
.L_1:
        /*000c*/ 	.byte	0x04, 0x11
        /*000e*/ 	.short	(.L_3 - .L_2)
	.align		4
.L_2:
        /*0010*/ 	.word	index@(_Z14per_row_kerneliiPiS_S_)
        /*0014*/ 	.word	0x00000000


	//----- nvinfo : EIATTR_REGCOUNT
	.align		4
.L_3:
        /*0018*/ 	.byte	0x04, 0x2f
        /*001a*/ 	.short	(.L_5 - .L_4)
	.align		4
.L_4:
        /*001c*/ 	.word	index@(_Z17per_column_kerneliiPiS_S_)
        /*0020*/ 	.word	0x00000016


	//----- nvinfo : EIATTR_FRAME_SIZE
	.align		4
.L_5:
        /*0024*/ 	.byte	0x04, 0x11
        /*0026*/ 	.short	(.L_7 - .L_6)
	.align		4
.L_6:
        /*0028*/ 	.word	index@(_Z17per_column_kerneliiPiS_S_)
        /*002c*/ 	.word	0x00000000


	//----- nvinfo : EIATTR_REGCOUNT
	.align		4
.L_7:
        /*0030*/ 	.byte	0x04, 0x2f
        /*0032*/ 	.short	(.L_9 - .L_8)
	.align		4
.L_8:
        /*0034*/ 	.word	index@(_Z18per_element_kerneliiPiS_S_)
        /*0038*/ 	.word	0x0000000c


	//----- nvinfo : EIATTR_FRAME_SIZE
	.align		4
.L_9:
        /*003c*/ 	.byte	0x04, 0x11
        /*003e*/ 	.short	(.L_11 - .L_10)
	.align		4
.L_10:
        /*0040*/ 	.word	index@(_Z18per_element_kerneliiPiS_S_)
        /*0044*/ 	.word	0x00000000


	//----- nvinfo : EIATTR_MIN_STACK_SIZE
	.align		4
.L_11:
        /*0048*/ 	.byte	0x04, 0x12
        /*004a*/ 	.short	(.L_13 - .L_12)
	.align		4
.L_12:
        /*004c*/ 	.word	index@(_Z18per_element_kerneliiPiS_S_)
        /*0050*/ 	.word	0x00000000


	//----- nvinfo : EIATTR_MIN_STACK_SIZE
	.align		4
.L_13:
        /*0054*/ 	.byte	0x04, 0x12
        /*0056*/ 	.short	(.L_15 - .L_14)
	.align		4
.L_14:
        /*0058*/ 	.word	index@(_Z17per_column_kerneliiPiS_S_)
        /*005c*/ 	.word	0x00000000


	//----- nvinfo : EIATTR_MIN_STACK_SIZE
	.align		4
.L_15:
        /*0060*/ 	.byte	0x04, 0x12
        /*0062*/ 	.short	(.L_17 - .L_16)
	.align		4
.L_16:
        /*0064*/ 	.word	index@(_Z14per_row_kerneliiPiS_S_)
        /*0068*/ 	.word	0x00000000
.L_17:


//--------------------- .nv.compat                --------------------------
	.section	.nv.compat,"",@"SHT_CUDA_COMPAT_INFO"
	.align	4
        /*0000*/ 	.byte	0x02, 0x09, 0x00, 0x00, 0x02, 0x02, 0x01, 0x00, 0x02, 0x05, 0x05, 0x00, 0x03, 0x07, 0x01, 0x01
        /*0010*/ 	.byte	0x02, 0x03, 0x00, 0x00, 0x02, 0x06, 0x01, 0x00, 0x04, 0x0b, 0x08, 0x00, 0x09, 0x00, 0x00, 0x00
        /*0020*/ 	.byte	0x00, 0x00, 0x00, 0x00


//--------------------- .nv.info._Z18per_element_kerneliiPiS_S_ --------------------------
	.section	.nv.info._Z18per_element_kerneliiPiS_S_,"",@"SHT_CUDA_INFO"
	.sectionflags	@""
	.align	4


	//----- nvinfo : EIATTR_CUDA_API_VERSION
	.align		4
        /*0000*/ 	.byte	0x04, 0x37
        /*0002*/ 	.short	(.L_19 - .L_18)
.L_18:
        /*0004*/ 	.word	0x00000082


	//----- nvinfo : EIATTR_KPARAM_INFO
	.align		4
.L_19:
        /*0008*/ 	.byte	0x04, 0x17
        /*000a*/ 	.short	(.L_21 - .L_20)
.L_20:
        /*000c*/ 	.word	0x00000000
        /*0010*/ 	.short	0x0004
        /*0012*/ 	.short	0x0018
        /*0014*/ 	.byte	0x00, 0xf5, 0x21, 0x00


	//----- nvinfo : EIATTR_KPARAM_INFO
	.align		4
.L_21:
        /*0018*/ 	.byte	0x04, 0x17
        /*001a*/ 	.short	(.L_23 - .L_22)
.L_22:
        /*001c*/ 	.word	0x00000000
        /*0020*/ 	.short	0x0003
        /*0022*/ 	.short	0x0010
        /*0024*/ 	.byte	0x00, 0xf5, 0x21, 0x00


	//----- nvinfo : EIATTR_KPARAM_INFO
	.align		4
.L_23:
        /*0028*/ 	.byte	0x04, 0x17
        /*002a*/ 	.short	(.L_25 - .L_24)
.L_24:
        /*002c*/ 	.word	0x00000000
        /*0030*/ 	.short	0x0002
        /*0032*/ 	.short	0x0008
        /*0034*/ 	.byte	0x00, 0xf5, 0x21, 0x00


	//----- nvinfo : EIATTR_KPARAM_INFO
	.align		4
.L_25:
        /*0038*/ 	.byte	0x04, 0x17
        /*003a*/ 	.short	(.L_27 - .L_26)
.L_26:
        /*003c*/ 	.word	0x00000000
        /*0040*/ 	.short	0x0001
        /*0042*/ 	.short	0x0004
        /*0044*/ 	.byte	0x00, 0xf0, 0x11, 0x00


	//----- nvinfo : EIATTR_KPARAM_INFO
	.align		4
.L_27:
        /*0048*/ 	.byte	0x04, 0x17
        /*004a*/ 	.short	(.L_29 - .L_28)
.L_28:
        /*004c*/ 	.word	0x00000000
        /*0050*/ 	.short	0x0000
        /*0052*/ 	.short	0x0000
        /*0054*/ 	.byte	0x00, 0xf0, 0x11, 0x00


	//----- nvinfo : EIATTR_SPARSE_MMA_MASK
	.align		4
.L_29:
        /*0058*/ 	.byte	0x03, 0x50
        /*005a*/ 	.short	0x0000


	//----- nvinfo : EIATTR_MAXREG_COUNT
	.align		4
        /*005c*/ 	.byte	0x03, 0x1b
        /*005e*/ 	.short	0x00ff


	//----- nvinfo : EIATTR_MERCURY_ISA_VERSION
	.align		4
        /*0060*/ 	.byte	0x03, 0x5f
        /*0062*/ 	.short	0x0101


	//----- nvinfo : EIATTR_VRC_CTA_INIT_COUNT
	.align		4
        /*0064*/ 	.byte	0x02, 0x4a
	.zero		1
	.zero		1


	//----- nvinfo : EIATTR_EXIT_INSTR_OFFSETS
	.align		4
        /*0068*/ 	.byte	0x04, 0x1c
        /*006a*/ 	.short	(.L_31 - .L_30)


	//   ....[0]....
.L_30:
        /*006c*/ 	.word	0x000000e0


	//   ....[1]....
        /*0070*/ 	.word	0x000001a0


	//----- nvinfo : EIATTR_CBANK_PARAM_SIZE
	.align		4
.L_31:
        /*0074*/ 	.byte	0x03, 0x19
        /*0076*/ 	.short	0x0020


	//----- nvinfo : EIATTR_PARAM_CBANK
	.align		4
        /*0078*/ 	.byte	0x04, 0x0a
        /*007a*/ 	.short	(.L_33 - .L_32)
	.align		4
.L_32:
        /*007c*/ 	.word	index@(.nv.constant0._Z18per_element_kerneliiPiS_S_)
        /*0080*/ 	.short	0x0380
        /*0082*/ 	.short	0x0020


	//----- nvinfo : EIATTR_SW_WAR
	.align		4
.L_33:
        /*0084*/ 	.byte	0x04, 0x36
        /*0086*/ 	.short	(.L_35 - .L_34)
.L_34:
        /*0088*/ 	.word	0x00000008
.L_35:


//--------------------- .nv.info._Z17per_column_kerneliiPiS_S_ --------------------------
	.section	.nv.info._Z17per_column_kerneliiPiS_S_,"",@"SHT_CUDA_INFO"
	.sectionflags	@""
	.align	4


	//----- nvinfo : EIATTR_CUDA_API_VERSION
	.align		4
        /*0000*/ 	.byte	0x04, 0x37
        /*0002*/ 	.short	(.L_37 - .L_36)
.L_36:
        /*0004*/ 	.word	0x00000082


	//----- nvinfo : EIATTR_KPARAM_INFO
	.align		4
.L_37:
        /*0008*/ 	.byte	0x04, 0x17
        /*000a*/ 	.short	(.L_39 - .L_38)
.L_38:
        /*000c*/ 	.word	0x00000000
        /*0010*/ 	.short	0x0004
        /*0012*/ 	.short	0x0018
        /*0014*/ 	.byte	0x00, 0xf5, 0x21, 0x00


	//----- nvinfo : EIATTR_KPARAM_INFO
	.align		4
.L_39:
        /*0018*/ 	.byte	0x04, 0x17
        /*001a*/ 	.short	(.L_41 - .L_40)
.L_40:
        /*001c*/ 	.word	0x00000000
        /*0020*/ 	.short	0x0003
        /*0022*/ 	.short	0x0010
        /*0024*/ 	.byte	0x00, 0xf5, 0x21, 0x00


	//----- nvinfo : EIATTR_KPARAM_INFO
	.align		4
.L_41:
        /*0028*/ 	.byte	0x04, 0x17
        /*002a*/ 	.short	(.L_43 - .L_42)
.L_42:
        /*002c*/ 	.word	0x00000000
        /*0030*/ 	.short	0x0002
        /*0032*/ 	.short	0x0008
        /*0034*/ 	.byte	0x00, 0xf5, 0x21, 0x00


	//----- nvinfo : EIATTR_KPARAM_INFO
	.align		4
.L_43:
        /*0038*/ 	.byte	0x04, 0x17
        /*003a*/ 	.short	(.L_45 - .L_44)
.L_44:
        /*003c*/ 	.word	0x00000000
        /*0040*/ 	.short	0x0001
        /*0042*/ 	.short	0x0004
        /*0044*/ 	.byte	0x00, 0xf0, 0x11, 0x00


	//----- nvinfo : EIATTR_KPARAM_INFO
	.align		4
.L_45:
        /*0048*/ 	.byte	0x04, 0x17
        /*004a*/ 	.short	(.L_47 - .L_46)
.L_46:
        /*004c*/ 	.word	0x00000000
        /*0050*/ 	.short	0x0000
        /*0052*/ 	.short	0x0000
        /*0054*/ 	.byte	0x00, 0xf0, 0x11, 0x00


	//----- nvinfo : EIATTR_SPARSE_MMA_MASK
	.align		4
.L_47:
        /*0058*/ 	.byte	0x03, 0x50
        /*005a*/ 	.short	0x0000


	//----- nvinfo : EIATTR_MAXREG_COUNT
	.align		4
        /*005c*/ 	.byte	0x03, 0x1b
        /*005e*/ 	.short	0x00ff


	//----- nvinfo : EIATTR_MERCURY_ISA_VERSION
	.align		4
        /*0060*/ 	.byte	0x03, 0x5f
        /*0062*/ 	.short	0x0101


	//----- nvinfo : EIATTR_VRC_CTA_INIT_COUNT
	.align		4
        /*0064*/ 	.byte	0x02, 0x4a
	.zero		1
	.zero		1


	//----- nvinfo : EIATTR_EXIT_INSTR_OFFSETS
	.align		4
        /*0068*/ 	.byte	0x04, 0x1c
        /*006a*/ 	.short	(.L_49 - .L_48)


	//   ....[0]....
.L_48:
        /*006c*/ 	.word	0x000000b0


	//   ....[1]....
        /*0070*/ 	.word	0x000006b0


	//   ....[2]....
        /*0074*/ 	.word	0x00000980


	//   ....[3]....
        /*0078*/ 	.word	0x00000b50


	//   ....[4]....
        /*007c*/ 	.word	0x00000c60


	//----- nvinfo : EIATTR_CBANK_PARAM_SIZE
	.align		4
.L_49:
        /*0080*/ 	.byte	0x03, 0x19
        /*0082*/ 	.short	0x0020


	//----- nvinfo : EIATTR_PARAM_CBANK
	.align		4
        /*0084*/ 	.byte	0x04, 0x0a
        /*0086*/ 	.short	(.L_51 - .L_50)
	.align		4
.L_50:
        /*0088*/ 	.word	index@(.nv.constant0._Z17per_column_kerneliiPiS_S_)
        /*008c*/ 	.short	0x0380
        /*008e*/ 	.short	0x0020


	//----- nvinfo : EIATTR_SW_WAR
	.align		4
.L_51:
        /*0090*/ 	.byte	0x04, 0x36
        /*0092*/ 	.short	(.L_53 - .L_52)
.L_52:
        /*0094*/ 	.word	0x00000008
.L_53:


//--------------------- .nv.info._Z14per_row_kerneliiPiS_S_ --------------------------
	.section	.nv.info._Z14per_row_kerneliiPiS_S_,"",@"SHT_CUDA_INFO"
	.sectionflags	@""
	.align	4


	//----- nvinfo : EIATTR_CUDA_API_VERSION
	.align		4
        /*0000*/ 	.byte	0x04, 0x37
        /*0002*/ 	.short	(.L_55 - .L_54)
.L_54:
        /*0004*/ 	.word	0x00000082


	//----- nvinfo : EIATTR_KPARAM_INFO
	.align		4
.L_55:
        /*0008*/ 	.byte	0x04, 0x17
        /*000a*/ 	.short	(.L_57 - .L_56)
.L_56:
        /*000c*/ 	.word	0x00000000
        /*0010*/ 	.short	0x0004
        /*0012*/ 	.short	0x0018
        /*0014*/ 	.byte	0x00, 0xf5, 0x21, 0x00


	//----- nvinfo : EIATTR_KPARAM_INFO
	.align		4
.L_57:
        /*0018*/ 	.byte	0x04, 0x17
        /*001a*/ 	.short	(.L_59 - .L_58)
.L_58:
        /*001c*/ 	.word	0x00000000
        /*0020*/ 	.short	0x0003
        /*0022*/ 	.short	0x0010
        /*0024*/ 	.byte	0x00, 0xf5, 0x21, 0x00


	//----- nvinfo : EIATTR_KPARAM_INFO
	.align		4
.L_59:
        /*0028*/ 	.byte	0x04, 0x17
        /*002a*/ 	.short	(.L_61 - .L_60)
.L_60:
        /*002c*/ 	.word	0x00000000
        /*0030*/ 	.short	0x0002
        /*0032*/ 	.short	0x0008
        /*0034*/ 	.byte	0x00, 0xf5, 0x21, 0x00


	//----- nvinfo : EIATTR_KPARAM_INFO
	.align		4
.L_61:
        /*0038*/ 	.byte	0x04, 0x17
        /*003a*/ 	.short	(.L_63 - .L_62)
.L_62:
        /*003c*/ 	.word	0x00000000
        /*0040*/ 	.short	0x0001
        /*0042*/ 	.short	0x0004
        /*0044*/ 	.byte	0x00, 0xf0, 0x11, 0x00


	//----- nvinfo : EIATTR_KPARAM_INFO
	.align		4
.L_63:
        /*0048*/ 	.byte	0x04, 0x17
        /*004a*/ 	.short	(.L_65 - .L_64)
.L_64:
        /*004c*/ 	.word	0x00000000
        /*0050*/ 	.short	0x0000
        /*0052*/ 	.short	0x0000
        /*0054*/ 	.byte	0x00, 0xf0, 0x11, 0x00


	//----- nvinfo : EIATTR_SPARSE_MMA_MASK
	.align		4
.L_65:
        /*0058*/ 	.byte	0x03, 0x50
        /*005a*/ 	.short	0x0000


	//----- nvinfo : EIATTR_MAXREG_COUNT
	.align		4
        /*005c*/ 	.byte	0x03, 0x1b
        /*005e*/ 	.short	0x00ff


	//----- nvinfo : EIATTR_MERCURY_ISA_VERSION
	.align		4
        /*0060*/ 	.byte	0x03, 0x5f
        /*0062*/ 	.short	0x0101


	//----- nvinfo : EIATTR_VRC_CTA_INIT_COUNT
	.align		4
        /*0064*/ 	.byte	0x02, 0x4a
	.zero		1
	.zero		1


	//----- nvinfo : EIATTR_EXIT_INSTR_OFFSETS
	.align		4
        /*0068*/ 	.byte	0x04, 0x1c
        /*006a*/ 	.short	(.L_67 - .L_66)


	//   ....[0]....
.L_66:
        /*006c*/ 	.word	0x00000080


	//   ....[1]....
        /*0070*/ 	.word	0x00000680


	//   ....[2]....
        /*0074*/ 	.word	0x00000950


	//   ....[3]....
        /*0078*/ 	.word	0x00000b20


	//   ....[4]....
        /*007c*/ 	.word	0x00000c30


	//----- nvinfo : EIATTR_CBANK_PARAM_SIZE
	.align		4
.L_67:
        /*0080*/ 	.byte	0x03, 0x19
        /*0082*/ 	.short	0x0020


	//----- nvinfo : EIATTR_PARAM_CBANK
	.align		4
        /*0084*/ 	.byte	0x04, 0x0a
        /*0086*/ 	.short	(.L_69 - .L_68)
	.align		4
.L_68:
        /*0088*/ 	.word	index@(.nv.constant0._Z14per_row_kerneliiPiS_S_)
        /*008c*/ 	.short	0x0380
        /*008e*/ 	.short	0x0020


	//----- nvinfo : EIATTR_SW_WAR
	.align		4
.L_69:
        /*0090*/ 	.byte	0x04, 0x36
        /*0092*/ 	.short	(.L_71 - .L_70)
.L_70:
        /*0094*/ 	.word	0x00000008
.L_71:


//--------------------- .nv.callgraph             --------------------------
	.section	.nv.callgraph,"",@"SHT_CUDA_CALLGRAPH"
	.align	4
	.sectionentsize	8
	.align		4
        /*0000*/ 	.word	0x00000000
	.align		4
        /*0004*/ 	.word	0xffffffff
	.align		4
        /*0008*/ 	.word	0x00000000
	.align		4
        /*000c*/ 	.word	0xfffffffe
	.align		4
        /*0010*/ 	.word	0x00000000
	.align		4
        /*0014*/ 	.word	0xfffffffd
	.align		4
        /*0018*/ 	.word	0x00000000
	.align		4
        /*001c*/ 	.word	0xfffffffc


//--------------------- .text._Z18per_element_kerneliiPiS_S_ --------------------------
	.section	.text._Z18per_element_kerneliiPiS_S_,"ax",@progbits
	.align	128
        .global         _Z18per_element_kerneliiPiS_S_
        .type           _Z18per_element_kerneliiPiS_S_,@function
        .size           _Z18per_element_kerneliiPiS_S_,(.L_x_13 - _Z18per_element_kerneliiPiS_S_)
        .other          _Z18per_element_kerneliiPiS_S_,@"STO_CUDA_ENTRY STV_DEFAULT"
_Z18per_element_kerneliiPiS_S_:
.text._Z18per_element_kerneliiPiS_S_:
[----:B------:R-:W-:Y:S01]  /*0000*/  LDC R1, c[0x0][0x37c] ;  /* 0x0000df00ff017b82 */ /* 0x000fe20000000800 */
[----:B------:R-:W0:Y:S07]  /*0010*/  S2R R0, SR_TID.Y ;  /* 0x0000000000007919 */ /* 0x000e2e0000002200 */
[----:B------:R-:W-:Y:S01]  /*0020*/  S2UR UR4, SR_CTAID.X ;  /* 0x00000000000479c3 */ /* 0x000fe20000002500 */
[----:B------:R-:W1:Y:S01]  /*0030*/  LDCU UR7, c[0x0][0x360] ;  /* 0x00006c00ff0777ac */ /* 0x000e620008000800 */
[----:B------:R-:W1:Y:S01]  /*0040*/  S2R R9, SR_TID.X ;  /* 0x0000000000097919 */ /* 0x000e620000002100 */
[----:B------:R-:W2:Y:S05]  /*0050*/  LDCU UR5, c[0x0][0x370] ;  /* 0x00006e00ff0577ac */ /* 0x000eaa0008000800 */
[----:B------:R-:W2:Y:S01]  /*0060*/  S2UR UR6, SR_CTAID.Y ;  /* 0x00000000000679c3 */ /* 0x000ea20000002600 */
[----:B------:R-:W3:Y:S07]  /*0070*/  LDCU.64 UR8, c[0x0][0x380] ;  /* 0x00007000ff0877ac */ /* 0x000eee0008000a00 */
[----:B------:R-:W0:Y:S01]  /*0080*/  LDC R3, c[0x0][0x364] ;  /* 0x0000d900ff037b82 */ /* 0x000e220000000800 */
[----:B--2---:R-:W-:-:S06]  /*0090*/  UIMAD UR4, UR5, UR6, UR4 ;  /* 0x00000006050472a4 */ /* 0x004fcc000f8e0204 */
[----:B0-----:R-:W-:Y:S01]  /*00a0*/  IMAD R0, R3, UR4, R0 ;  /* 0x0000000403007c24 */ /* 0x001fe2000f8e0200 */
[----:B---3--:R-:W-:-:S03]  /*00b0*/  UIMAD UR4, UR9, UR8, URZ ;  /* 0x00000008090472a4 */ /* 0x008fc6000f8e02ff */
[----:B-1----:R-:W-:-:S05]  /*00c0*/  IMAD R9, R0, UR7, R9 ;  /* 0x0000000700097c24 */ /* 0x002fca000f8e0209 */
[----:B------:R-:W-:-:S13]  /*00d0*/  ISETP.GE.AND P0, PT, R9, UR4, PT ;  /* 0x0000000409007c0c */ /* 0x000fda000bf06270 */
[----:B------:R-:W-:Y:S05]  /*00e0*/  @P0 EXIT ;  /* 0x000000000000094d */ /* 0x000fea0003800000 */
[----:B------:R-:W0:Y:S01]  /*00f0*/  LDC.64 R2, c[0x0][0x388] ;  /* 0x0000e200ff027b82 */ /* 0x000e220000000a00 */
[----:B------:R-:W1:Y:S07]  /*0100*/  LDCU.64 UR4, c[0x0][0x358] ;  /* 0x00006b00ff0477ac */ /* 0x000e6e0008000a00 */
[----:B------:R-:W2:Y:S08]  /*0110*/  LDC.64 R4, c[0x0][0x390] ;  /* 0x0000e400ff047b82 */ /* 0x000eb00000000a00 */
[----:B------:R-:W3:Y:S01]  /*0120*/  LDC.64 R6, c[0x0][0x398] ;  /* 0x0000e600ff067b82 */ /* 0x000ee20000000a00 */
[----:B0-----:R-:W-:-:S06]  /*0130*/  IMAD.WIDE R2, R9, 0x4, R2 ;  /* 0x0000000409027825 */ /* 0x001fcc00078e0202 */
[----:B-1----:R-:W4:Y:S01]  /*0140*/  LDG.E R2, desc[UR4][R2.64] ;  /* 0x0000000402027981 */ /* 0x002f22000c1e1900 */
[----:B--2---:R-:W-:-:S06]  /*0150*/  IMAD.WIDE R4, R9, 0x4, R4 ;  /* 0x0000000409047825 */ /* 0x004fcc00078e0204 */
[----:B------:R-:W4:Y:S01]  /*0160*/  LDG.E R5, desc[UR4][R4.64] ;  /* 0x0000000404057981 */ /* 0x000f22000c1e1900 */
[----:B---3--:R-:W-:Y:S01]  /*0170*/  IMAD.WIDE R6, R9, 0x4, R6 ;  /* 0x0000000409067825 */ /* 0x008fe200078e0206 */
[----:B----4-:R-:W-:-:S05]  /*0180*/  IADD3 R9, PT, PT, R2, R5, RZ ;  /* 0x0000000502097210 */ /* 0x010fca0007ffe0ff */
[----:B------:R-:W-:Y:S01]  /*0190*/  STG.E desc[UR4][R6.64], R9 ;  /* 0x0000000906007986 */ /* 0x000fe2000c101904 */
[----:B------:R-:W-:Y:S05]  /*01a0*/  EXIT ;  /* 0x000000000000794d */ /* 0x000fea0003800000 */
.L_x_0:
[----:B------:R-:W-:-:S00]  /*01b0*/  BRA `(.L_x_0) ;  /* 0xfffffffc00fc7947 */ /* 0x000fc0000383ffff */
[----:B------:R-:W-:-:S00]  /*01c0*/  NOP ;  /* 0x0000000000007918 */ /* 0x000fc00000000000 */
        /* <DEDUP_REMOVED lines=11> */
.L_x_13:


//--------------------- .text._Z17per_column_kerneliiPiS_S_ --------------------------
	.section	.text._Z17per_column_kerneliiPiS_S_,"ax",@progbits
	.align	128
        .global         _Z17per_column_kerneliiPiS_S_
        .type           _Z17per_column_kerneliiPiS_S_,@function
        .size           _Z17per_column_kerneliiPiS_S_,(.L_x_14 - _Z17per_column_kerneliiPiS_S_)
        .other          _Z17per_column_kerneliiPiS_S_,@"STO_CUDA_ENTRY STV_DEFAULT"
_Z17per_column_kerneliiPiS_S_:
.text._Z17per_column_kerneliiPiS_S_:
[----:B------:R-:W-:Y:S01]  /*0000*/  LDC R1, c[0x0][0x37c] ;  /* 0x0000df00ff017b82 */ /* 0x000fe20000000800 */
[----:B------:R-:W0:Y:S01]  /*0010*/  S2R R0, SR_CTAID.X ;  /* 0x0000000000007919 */ /* 0x000e220000002500 */
[----:B------:R-:W1:Y:S06]  /*0020*/  LDCU UR4, c[0x0][0x360] ;  /* 0x00006c00ff0477ac */ /* 0x000e6c0008000800 */
[----:B------:R-:W2:Y:S01]  /*0030*/  LDC.64 R2, c[0x0][0x380] ;  /* 0x0000e000ff027b82 */ /* 0x000ea20000000a00 */
[----:B------:R-:W0:Y:S01]  /*0040*/  S2R R5, SR_TID.Y ;  /* 0x0000000000057919 */ /* 0x000e220000002200 */
[----:B------:R-:W0:Y:S01]  /*0050*/  LDCU UR5, c[0x0][0x364] ;  /* 0x00006c80ff0577ac */ /* 0x000e220008000800 */
[----:B------:R-:W1:Y:S01]  /*0060*/  S2R R7, SR_TID.X ;  /* 0x0000000000077919 */ /* 0x000e620000002100 */
[----:B--2---:R-:W-:Y:S01]  /*0070*/  ISETP.GE.AND P0, PT, R2, 0x1, PT ;  /* 0x000000010200780c */ /* 0x004fe20003f06270 */
[----:B0-----:R-:W-:-:S04]  /*0080*/  IMAD R0, R0, UR5, R5 ;  /* 0x0000000500007c24 */ /* 0x001fc8000f8e0205 */
[----:B-1----:R-:W-:-:S05]  /*0090*/  IMAD R0, R0, UR4, R7 ;  /* 0x0000000400007c24 */ /* 0x002fca000f8e0207 */
[----:B------:R-:W-:-:S13]  /*00a0*/  ISETP.GE.OR P0, PT, R0, R3, !P0 ;  /* 0x000000030000720c */ /* 0x000fda0004706670 */
[----:B------:R-:W-:Y:S05]  /*00b0*/  @P0 EXIT ;  /* 0x000000000000094d */ /* 0x000fea0003800000 */
[C---:B------:R-:W-:Y:S01]  /*00c0*/  ISETP.GE.U32.AND P1, PT, R2.reuse, 0x10, PT ;  /* 0x000000100200780c */ /* 0x040fe20003f26070 */
[----:B------:R-:W0:Y:S01]  /*00d0*/  LDCU.64 UR10, c[0x0][0x358] ;  /* 0x00006b00ff0a77ac */ /* 0x000e220008000a00 */
[----:B------:R-:W-:Y:S01]  /*00e0*/  LOP3.LUT R14, R2, 0xf, RZ, 0xc0, !PT ;  /* 0x0000000f020e7812 */ /* 0x000fe200078ec0ff */
[----:B------:R-:W-:Y:S02]  /*00f0*/  HFMA2 R3, -RZ, RZ, 0, 0 ;  /* 0x00000000ff037431 */ /* 0x000fe400000001ff */
[----:B------:R-:W-:Y:S01]  /*0100*/  IMAD R0, R0, R2, RZ ;  /* 0x0000000200007224 */ /* 0x000fe200078e02ff */
[----:B------:R-:W-:-:S07]  /*0110*/  ISETP.NE.AND P0, PT, R14, RZ, PT ;  /* 0x000000ff0e00720c */ /* 0x000fce0003f05270 */
[----:B------:R-:W-:Y:S06]  /*0120*/  @!P1 BRA `(.L_x_1) ;  /* 0x0000000400609947 */ /* 0x000fec0003800000 */
[----:B------:R-:W1:Y:S01]  /*0130*/  LDCU.128 UR12, c[0x0][0x390] ;  /* 0x00007200ff0c77ac */ /* 0x000e620008000c00 */
[----:B------:R-:W-:Y:S01]  /*0140*/  LOP3.LUT R3, R2, 0x7ffffff0, RZ, 0xc0, !PT ;  /* 0x7ffffff002037812 */ /* 0x000fe200078ec0ff */
[----:B------:R-:W-:Y:S01]  /*0150*/  IMAD.MOV.U32 R10, RZ, RZ, R0 ;  /* 0x000000ffff0a7224 */ /* 0x000fe200078e0000 */
[----:B------:R-:W2:Y:S02]  /*0160*/  LDCU.64 UR8, c[0x0][0x388] ;  /* 0x00007100ff0877ac */ /* 0x000ea40008000a00 */
[----:B------:R-:W-:Y:S01]  /*0170*/  IADD3 R11, PT, PT, -R3, RZ, RZ ;  /* 0x000000ff030b7210 */ /* 0x000fe20007ffe1ff */
[----:B-1----:R-:W-:Y:S02]  /*0180*/  UIADD3 UR6, UP1, UPT, UR12, 0x20, URZ ;  /* 0x000000200c067890 */ /* 0x002fe4000ff3e0ff */
[----:B------:R-:W-:Y:S02]  /*0190*/  UIADD3 UR4, UP2, UPT, UR14, 0x20, URZ ;  /* 0x000000200e047890 */ /* 0x000fe4000ff5e0ff */
[----:B--2---:R-:W-:-:S02]  /*01a0*/  UIADD3 UR8, UP0, UPT, UR8, 0x20, URZ ;  /* 0x0000002008087890 */ /* 0x004fc4000ff1e0ff */
[----:B------:R-:W-:Y:S02]  /*01b0*/  UIADD3.X UR7, UPT, UPT, URZ, UR13, URZ, UP1, !UPT ;  /* 0x0000000dff077290 */ /* 0x000fe40008ffe4ff */
[----:B------:R-:W-:Y:S02]  /*01c0*/  UIADD3.X UR5, UPT, UPT, URZ, UR15, URZ, UP2, !UPT ;  /* 0x0000000fff057290 */ /* 0x000fe400097fe4ff */
[----:B------:R-:W-:-:S12]  /*01d0*/  UIADD3.X UR9, UPT, UPT, URZ, UR9, URZ, UP0, !UPT ;  /* 0x00000009ff097290 */ /* 0x000fd800087fe4ff */
.L_x_2:
[----:B------:R-:W-:Y:S01]  /*01e0*/  MOV R5, UR9 ;  /* 0x0000000900057c02 */ /* 0x000fe20008000f00 */
[----:B------:R-:W-:Y:S01]  /*01f0*/  IMAD.U32 R4, RZ, RZ, UR8 ;  /* 0x00000008ff047e24 */ /* 0x000fe2000f8e00ff */
[----:B------:R-:W-:Y:S01]  /*0200*/  MOV R7, UR7 ;  /* 0x0000000700077c02 */ /* 0x000fe20008000f00 */
[----:B------:R-:W-:Y:S02]  /*0210*/  IMAD.U32 R6, RZ, RZ, UR6 ;  /* 0x00000006ff067e24 */ /* 0x000fe4000f8e00ff */
[----:B------:R-:W-:-:S04]  /*0220*/  IMAD.WIDE R4, R10, 0x4, R4 ;  /* 0x000000040a047825 */ /* 0x000fc800078e0204 */
[----:B------:R-:W-:Y:S01]  /*0230*/  IMAD.WIDE R6, R10, 0x4, R6 ;  /* 0x000000040a067825 */ /* 0x000fe200078e0206 */
[----:B0-----:R-:W2:Y:S04]  /*0240*/  LDG.E R12, desc[UR10][R4.64+-0x20] ;  /* 0xffffe00a040c7981 */ /* 0x001ea8000c1e1900 */
[----:B----4-:R-:W2:Y:S01]  /*0250*/  LDG.E R13, desc[UR10][R6.64+-0x20] ;  /* 0xffffe00a060d7981 */ /* 0x010ea2000c1e1900 */
[----:B------:R-:W-:Y:S01]  /*0260*/  MOV R9, UR5 ;  /* 0x0000000500097c02 */ /* 0x000fe20008000f00 */
[----:B------:R-:W-:-:S04]  /*0270*/  IMAD.U32 R8, RZ, RZ, UR4 ;  /* 0x00000004ff087e24 */ /* 0x000fc8000f8e00ff */
[----:B------:R-:W-:-:S04]  /*0280*/  IMAD.WIDE R8, R10, 0x4, R8 ;  /* 0x000000040a087825 */ /* 0x000fc800078e0208 */
[----:B--2---:R-:W-:-:S05]  /*0290*/  IMAD.IADD R13, R12, 0x1, R13 ;  /* 0x000000010c0d7824 */ /* 0x004fca00078e020d */
[----:B------:R0:W-:Y:S04]  /*02a0*/  STG.E desc[UR10][R8.64+-0x20], R13 ;  /* 0xffffe00d08007986 */ /* 0x0001e8000c10190a */
[----:B------:R-:W2:Y:S04]  /*02b0*/  LDG.E R12, desc[UR10][R4.64+-0x1c] ;  /* 0xffffe40a040c7981 */ /* 0x000ea8000c1e1900 */
[----:B------:R-:W2:Y:S02]  /*02c0*/  LDG.E R15, desc[UR10][R6.64+-0x1c] ;  /* 0xffffe40a060f7981 */ /* 0x000ea4000c1e1900 */
[----:B--2---:R-:W-:-:S05]  /*02d0*/  IADD3 R15, PT, PT, R12, R15, RZ ;  /* 0x0000000f0c0f7210 */ /* 0x004fca0007ffe0ff */
[----:B------:R1:W-:Y:S04]  /*02e0*/  STG.E desc[UR10][R8.64+-0x1c], R15 ;  /* 0xffffe40f08007986 */ /* 0x0003e8000c10190a */
[----:B------:R-:W2:Y:S04]  /*02f0*/  LDG.E R12, desc[UR10][R4.64+-0x18] ;  /* 0xffffe80a040c7981 */ /* 0x000ea8000c1e1900 */
[----:B------:R-:W2:Y:S02]  /*0300*/  LDG.E R17, desc[UR10][R6.64+-0x18] ;  /* 0xffffe80a06117981 */ /* 0x000ea4000c1e1900 */
[----:B--2---:R-:W-:-:S05]  /*0310*/  IMAD.IADD R17, R12, 0x1, R17 ;  /* 0x000000010c117824 */ /* 0x004fca00078e0211 */
[----:B------:R2:W-:Y:S04]  /*0320*/  STG.E desc[UR10][R8.64+-0x18], R17 ;  /* 0xffffe81108007986 */ /* 0x0005e8000c10190a */
[----:B------:R-:W3:Y:S04]  /*0330*/  LDG.E R12, desc[UR10][R4.64+-0x14] ;  /* 0xffffec0a040c7981 */ /* 0x000ee8000c1e1900 */
[----:B------:R-:W3:Y:S02]  /*0340*/  LDG.E R19, desc[UR10][R6.64+-0x14] ;  /* 0xffffec0a06137981 */ /* 0x000ee4000c1e1900 */
[----:B---3--:R-:W-:-:S05]  /*0350*/  IADD3 R19, PT, PT, R12, R19, RZ ;  /* 0x000000130c137210 */ /* 0x008fca0007ffe0ff */
[----:B------:R3:W-:Y:S04]  /*0360*/  STG.E desc[UR10][R8.64+-0x14], R19 ;  /* 0xffffec1308007986 */ /* 0x0007e8000c10190a */
[----:B------:R-:W4:Y:S04]  /*0370*/  LDG.E R12, desc[UR10][R4.64+-0x10] ;  /* 0xfffff00a040c7981 */ /* 0x000f28000c1e1900 */
[----:B0-----:R-:W4:Y:S02]  /*0380*/  LDG.E R13, desc[UR10][R6.64+-0x10] ;  /* 0xfffff00a060d7981 */ /* 0x001f24000c1e1900 */
[----:B----4-:R-:W-:-:S05]  /*0390*/  IMAD.IADD R13, R12, 0x1, R13 ;  /* 0x000000010c0d7824 */ /* 0x010fca00078e020d */
[----:B------:R0:W-:Y:S04]  /*03a0*/  STG.E desc[UR10][R8.64+-0x10], R13 ;  /* 0xfffff00d08007986 */ /* 0x0001e8000c10190a */
[----:B------:R-:W4:Y:S04]  /*03b0*/  LDG.E R12, desc[UR10][R4.64+-0xc] ;  /* 0xfffff40a040c7981 */ /* 0x000f28000c1e1900 */
[----:B-1----:R-:W4:Y:S02]  /*03c0*/  LDG.E R15, desc[UR10][R6.64+-0xc] ;  /* 0xfffff40a060f7981 */ /* 0x002f24000c1e1900 */
[----:B----4-:R-:W-:-:S05]  /*03d0*/  IADD3 R15, PT, PT, R12, R15, RZ ;  /* 0x0000000f0c0f7210 */ /* 0x010fca0007ffe0ff */
[----:B------:R1:W-:Y:S04]  /*03e0*/  STG.E desc[UR10][R8.64+-0xc], R15 ;  /* 0xfffff40f08007986 */ /* 0x0003e8000c10190a */
[----:B------:R-:W4:Y:S04]  /*03f0*/  LDG.E R12, desc[UR10][R4.64+-0x8] ;  /* 0xfffff80a040c7981 */ /* 0x000f28000c1e1900 */
[----:B--2---:R-:W4:Y:S02]  /*0400*/  LDG.E R17, desc[UR10][R6.64+-0x8] ;  /* 0xfffff80a06117981 */ /* 0x004f24000c1e1900 */
[----:B----4-:R-:W-:-:S05]  /*0410*/  IMAD.IADD R17, R12, 0x1, R17 ;  /* 0x000000010c117824 */ /* 0x010fca00078e0211 */
[----:B------:R2:W-:Y:S04]  /*0420*/  STG.E desc[UR10][R8.64+-0x8], R17 ;  /* 0xfffff81108007986 */ /* 0x0005e8000c10190a */
[----:B------:R-:W4:Y:S04]  /*0430*/  LDG.E R12, desc[UR10][R4.64+-0x4] ;  /* 0xfffffc0a040c7981 */ /* 0x000f28000c1e1900 */
[----:B---3--:R-:W4:Y:S02]  /*0440*/  LDG.E R19, desc[UR10][R6.64+-0x4] ;  /* 0xfffffc0a06137981 */ /* 0x008f24000c1e1900 */
[----:B----4-:R-:W-:-:S05]  /*0450*/  IADD3 R19, PT, PT, R12, R19, RZ ;  /* 0x000000130c137210 */ /* 0x010fca0007ffe0ff */
        /* <DEDUP_REMOVED lines=21> */
[----:B------:R-:W5:Y:S04]  /*05b0*/  LDG.E R12, desc[UR10][R4.64+0x14] ;  /* 0x0000140a040c7981 */ /* 0x000f68000c1e1900 */
[----:B-1----:R-:W5:Y:S02]  /*05c0*/  LDG.E R15, desc[UR10][R6.64+0x14] ;  /* 0x0000140a060f7981 */ /* 0x002f64000c1e1900 */
[----:B-----5:R-:W-:-:S05]  /*05d0*/  IADD3 R15, PT, PT, R12, R15, RZ ;  /* 0x0000000f0c0f7210 */ /* 0x020fca0007ffe0ff */
[----:B------:R4:W-:Y:S04]  /*05e0*/  STG.E desc[UR10][R8.64+0x14], R15 ;  /* 0x0000140f08007986 */ /* 0x0009e8000c10190a */
[----:B------:R-:W5:Y:S04]  /*05f0*/  LDG.E R12, desc[UR10][R4.64+0x18] ;  /* 0x0000180a040c7981 */ /* 0x000f68000c1e1900 */
[----:B--2---:R-:W5:Y:S01]  /*0600*/  LDG.E R17, desc[UR10][R6.64+0x18] ;  /* 0x0000180a06117981 */ /* 0x004f62000c1e1900 */
[----:B------:R-:W-:Y:S02]  /*0610*/  VIADD R11, R11, 0x10 ;  /* 0x000000100b0b7836 */ /* 0x000fe40000000000 */
[----:B-----5:R-:W-:-:S05]  /*0620*/  IMAD.IADD R17, R12, 0x1, R17 ;  /* 0x000000010c117824 */ /* 0x020fca00078e0211 */
[----:B------:R4:W-:Y:S04]  /*0630*/  STG.E desc[UR10][R8.64+0x18], R17 ;  /* 0x0000181108007986 */ /* 0x0009e8000c10190a */
[----:B------:R-:W2:Y:S04]  /*0640*/  LDG.E R12, desc[UR10][R4.64+0x1c] ;  /* 0x00001c0a040c7981 */ /* 0x000ea8000c1e1900 */
[----:B---3--:R-:W2:Y:S01]  /*0650*/  LDG.E R19, desc[UR10][R6.64+0x1c] ;  /* 0x00001c0a06137981 */ /* 0x008ea2000c1e1900 */
[----:B------:R-:W-:Y:S02]  /*0660*/  ISETP.NE.AND P1, PT, R11, RZ, PT ;  /* 0x000000ff0b00720c */ /* 0x000fe40003f25270 */
[----:B------:R-:W-:-:S02]  /*0670*/  IADD3 R10, PT, PT, R10, 0x10, RZ ;  /* 0x000000100a0a7810 */ /* 0x000fc40007ffe0ff */
[----:B--2---:R-:W-:-:S05]  /*0680*/  IADD3 R19, PT, PT, R12, R19, RZ ;  /* 0x000000130c137210 */ /* 0x004fca0007ffe0ff */
[----:B------:R4:W-:Y:S04]  /*0690*/  STG.E desc[UR10][R8.64+0x1c], R19 ;  /* 0x00001c1308007986 */ /* 0x0009e8000c10190a */
[----:B------:R-:W-:Y:S05]  /*06a0*/  @P1 BRA `(.L_x_2) ;  /* 0xfffffff800cc1947 */ /* 0x000fea000383ffff */
.L_x_1:
[----:B0-----:R-:W-:Y:S05]  /*06b0*/  @!P0 EXIT ;  /* 0x000000000000894d */ /* 0x001fea0003800000 */
[----:B------:R-:W-:Y:S02]  /*06c0*/  ISETP.GE.U32.AND P0, PT, R14, 0x8, PT ;  /* 0x000000080e00780c */ /* 0x000fe40003f06070 */
[----:B------:R-:W-:-:S04]  /*06d0*/  LOP3.LUT R12, R2, 0x7, RZ, 0xc0, !PT ;  /* 0x00000007020c7812 */ /* 0x000fc800078ec0ff */
[----:B------:R-:W-:-:S07]  /*06e0*/  ISETP.NE.AND P1, PT, R12, RZ, PT ;  /* 0x000000ff0c00720c */ /* 0x000fce0003f25270 */
[----:B------:R-:W-:Y:S06]  /*06f0*/  @!P0 BRA `(.L_x_3) ;  /* 0x0000000000a08947 */ /* 0x000fec0003800000 */
[----:B------:R-:W0:Y:S01]  /*0700*/  LDC.64 R4, c[0x0][0x388] ;  /* 0x0000e200ff047b82 */ /* 0x000e220000000a00 */
[----:B------:R-:W-:-:S07]  /*0710*/  IMAD.IADD R11, R0, 0x1, R3 ;  /* 0x00000001000b7824 */ /* 0x000fce00078e0203 */
[----:B------:R-:W1:Y:S08]  /*0720*/  LDC.64 R6, c[0x0][0x390] ;  /* 0x0000e400ff067b82 */ /* 0x000e700000000a00 */
[----:B----4-:R-:W2:Y:S01]  /*0730*/  LDC.64 R8, c[0x0][0x398] ;  /* 0x0000e600ff087b82 */ /* 0x010ea20000000a00 */
[----:B0-----:R-:W-:-:S05]  /*0740*/  IMAD.WIDE R4, R11, 0x4, R4 ;  /* 0x000000040b047825 */ /* 0x001fca00078e0204 */
[----:B------:R-:W3:Y:S01]  /*0750*/  LDG.E R10, desc[UR10][R4.64] ;  /* 0x0000000a040a7981 */ /* 0x000ee2000c1e1900 */
[----:B-1----:R-:W-:-:S05]  /*0760*/  IMAD.WIDE R6, R11, 0x4, R6 ;  /* 0x000000040b067825 */ /* 0x002fca00078e0206 */
[----:B------:R-:W3:Y:S01]  /*0770*/  LDG.E R13, desc[UR10][R6.64] ;  /* 0x0000000a060d7981 */ /* 0x000ee2000c1e1900 */
[----:B--2---:R-:W-:Y:S01]  /*0780*/  IMAD.WIDE R8, R11, 0x4, R8 ;  /* 0x000000040b087825 */ /* 0x004fe200078e0208 */
[----:B---3--:R-:W-:-:S05]  /*0790*/  IADD3 R13, PT, PT, R10, R13, RZ ;  /* 0x0000000d0a0d7210 */ /* 0x008fca0007ffe0ff */
[----:B------:R0:W-:Y:S04]  /*07a0*/  STG.E desc[UR10][R8.64], R13 ;  /* 0x0000000d08007986 */ /* 0x0001e8000c10190a */
[----:B------:R-:W2:Y:S04]  /*07b0*/  LDG.E R10, desc[UR10][R4.64+0x4] ;  /* 0x0000040a040a7981 */ /* 0x000ea8000c1e1900 */
[----:B------:R-:W2:Y:S02]  /*07c0*/  LDG.E R11, desc[UR10][R6.64+0x4] ;  /* 0x0000040a060b7981 */ /* 0x000ea4000c1e1900 */
[----:B--2---:R-:W-:-:S05]  /*07d0*/  IMAD.IADD R11, R10, 0x1, R11 ;  /* 0x000000010a0b7824 */ /* 0x004fca00078e020b */
[----:B------:R1:W-:Y:S04]  /*07e0*/  STG.E desc[UR10][R8.64+0x4], R11 ;  /* 0x0000040b08007986 */ /* 0x0003e8000c10190a */
[----:B------:R-:W2:Y:S04]  /*07f0*/  LDG.E R10, desc[UR10][R4.64+0x8] ;  /* 0x0000080a040a7981 */ /* 0x000ea8000c1e1900 */
[----:B------:R-:W2:Y:S02]  /*0800*/  LDG.E R15, desc[UR10][R6.64+0x8] ;  /* 0x0000080a060f7981 */ /* 0x000ea4000c1e1900 */
[----:B--2---:R-:W-:-:S05]  /*0810*/  IADD3 R15, PT, PT, R10, R15, RZ ;  /* 0x0000000f0a0f7210 */ /* 0x004fca0007ffe0ff */
[----:B------:R2:W-:Y:S04]  /*0820*/  STG.E desc[UR10][R8.64+0x8], R15 ;  /* 0x0000080f08007986 */ /* 0x0005e8000c10190a */
[----:B------:R-:W3:Y:S04]  /*0830*/  LDG.E R10, desc[UR10][R4.64+0xc] ;  /* 0x00000c0a040a7981 */ /* 0x000ee8000c1e1900 */
[----:B------:R-:W3:Y:S02]  /*0840*/  LDG.E R17, desc[UR10][R6.64+0xc] ;  /* 0x00000c0a06117981 */ /* 0x000ee4000c1e1900 */
[----:B---3--:R-:W-:-:S05]  /*0850*/  IMAD.IADD R17, R10, 0x1, R17 ;  /* 0x000000010a117824 */ /* 0x008fca00078e0211 */
[----:B------:R3:W-:Y:S04]  /*0860*/  STG.E desc[UR10][R8.64+0xc], R17 ;  /* 0x00000c1108007986 */ /* 0x0007e8000c10190a */
[----:B------:R-:W4:Y:S04]  /*0870*/  LDG.E R10, desc[UR10][R4.64+0x10] ;  /* 0x0000100a040a7981 */ /* 0x000f28000c1e1900 */
[----:B0-----:R-:W4:Y:S02]  /*0880*/  LDG.E R13, desc[UR10][R6.64+0x10] ;  /* 0x0000100a060d7981 */ /* 0x001f24000c1e1900 */
[----:B----4-:R-:W-:-:S05]  /*0890*/  IADD3 R13, PT, PT, R10, R13, RZ ;  /* 0x0000000d0a0d7210 */ /* 0x010fca0007ffe0ff */
[----:B------:R0:W-:Y:S04]  /*08a0*/  STG.E desc[UR10][R8.64+0x10], R13 ;  /* 0x0000100d08007986 */ /* 0x0001e8000c10190a */
[----:B------:R-:W4:Y:S04]  /*08b0*/  LDG.E R10, desc[UR10][R4.64+0x14] ;  /* 0x0000140a040a7981 */ /* 0x000f28000c1e1900 */
[----:B-1----:R-:W4:Y:S02]  /*08c0*/  LDG.E R11, desc[UR10][R6.64+0x14] ;  /* 0x0000140a060b7981 */ /* 0x002f24000c1e1900 */
[----:B----4-:R-:W-:-:S05]  /*08d0*/  IMAD.IADD R11, R10, 0x1, R11 ;  /* 0x000000010a0b7824 */ /* 0x010fca00078e020b */
[----:B------:R0:W-:Y:S04]  /*08e0*/  STG.E desc[UR10][R8.64+0x14], R11 ;  /* 0x0000140b08007986 */ /* 0x0001e8000c10190a */
[----:B------:R-:W4:Y:S04]  /*08f0*/  LDG.E R10, desc[UR10][R4.64+0x18] ;  /* 0x0000180a040a7981 */ /* 0x000f28000c1e1900 */
[----:B--2---:R-:W4:Y:S02]  /*0900*/  LDG.E R15, desc[UR10][R6.64+0x18] ;  /* 0x0000180a060f7981 */ /* 0x004f24000c1e1900 */
[----:B----4-:R-:W-:-:S05]  /*0910*/  IADD3 R15, PT, PT, R10, R15, RZ ;  /* 0x0000000f0a0f7210 */ /* 0x010fca0007ffe0ff */
[----:B------:R0:W-:Y:S04]  /*0920*/  STG.E desc[UR10][R8.64+0x18], R15 ;  /* 0x0000180f08007986 */ /* 0x0001e8000c10190a */
[----:B------:R-:W2:Y:S04]  /*0930*/  LDG.E R10, desc[UR10][R4.64+0x1c] ;  /* 0x00001c0a040a7981 */ /* 0x000ea8000c1e1900 */
[----:B---3--:R-:W2:Y:S01]  /*0940*/  LDG.E R17, desc[UR10][R6.64+0x1c] ;  /* 0x00001c0a06117981 */ /* 0x008ea2000c1e1900 */
[----:B------:R-:W-:Y:S01]  /*0950*/  IADD3 R3, PT, PT, R3, 0x8, RZ ;  /* 0x0000000803037810 */ /* 0x000fe20007ffe0ff */
[----:B--2---:R-:W-:-:S05]  /*0960*/  IMAD.IADD R17, R10, 0x1, R17 ;  /* 0x000000010a117824 */ /* 0x004fca00078e0211 */
[----:B------:R0:W-:Y:S02]  /*0970*/  STG.E desc[UR10][R8.64+0x1c], R17 ;  /* 0x00001c1108007986 */ /* 0x0001e4000c10190a */
.L_x_3:
[----:B------:R-:W-:Y:S05]  /*0980*/  @!P1 EXIT ;  /* 0x000000000000994d */ /* 0x000fea0003800000 */
[----:B------:R-:W-:Y:S02]  /*0990*/  ISETP.GE.U32.AND P0, PT, R12, 0x4, PT ;  /* 0x000000040c00780c */ /* 0x000fe40003f06070 */
[----:B------:R-:W-:-:S04]  /*09a0*/  LOP3.LUT R2, R2, 0x3, RZ, 0xc0, !PT ;  /* 0x0000000302027812 */ /* 0x000fc800078ec0ff */
[----:B------:R-:W-:-:S07]  /*09b0*/  ISETP.NE.AND P1, PT, R2, RZ, PT ;  /* 0x000000ff0200720c */ /* 0x000fce0003f25270 */
[----:B------:R-:W-:Y:S06]  /*09c0*/  @!P0 BRA `(.L_x_4) ;  /* 0x0000000000608947 */ /* 0x000fec0003800000 */
[----:B------:R-:W1:Y:S01]  /*09d0*/  LDC.64 R4, c[0x0][0x388] ;  /* 0x0000e200ff047b82 */ /* 0x000e620000000a00 */
[----:B0---4-:R-:W-:-:S07]  /*09e0*/  IMAD.IADD R13, R0, 0x1, R3 ;  /* 0x00000001000d7824 */ /* 0x011fce00078e0203 */
[----:B------:R-:W0:Y:S08]  /*09f0*/  LDC.64 R6, c[0x0][0x390] ;  /* 0x0000e400ff067b82 */ /* 0x000e300000000a00 */
[----:B------:R-:W2:Y:S01]  /*0a00*/  LDC.64 R8, c[0x0][0x398] ;  /* 0x0000e600ff087b82 */ /* 0x000ea20000000a00 */
[----:B-1----:R-:W-:-:S05]  /*0a10*/  IMAD.WIDE R4, R13, 0x4, R4 ;  /* 0x000000040d047825 */ /* 0x002fca00078e0204 */
[----:B------:R-:W3:Y:S01]  /*0a20*/  LDG.E R10, desc[UR10][R4.64] ;  /* 0x0000000a040a7981 */ /* 0x000ee2000c1e1900 */
[----:B0-----:R-:W-:-:S05]  /*0a30*/  IMAD.WIDE R6, R13, 0x4, R6 ;  /* 0x000000040d067825 */ /* 0x001fca00078e0206 */
        /* <DEDUP_REMOVED lines=12> */
[----:B------:R-:W2:Y:S04]  /*0b00*/  LDG.E R10, desc[UR10][R4.64+0xc] ;  /* 0x00000c0a040a7981 */ /* 0x000ea8000c1e1900 */
[----:B------:R-:W2:Y:S01]  /*0b10*/  LDG.E R17, desc[UR10][R6.64+0xc] ;  /* 0x00000c0a06117981 */ /* 0x000ea2000c1e1900 */
[----:B------:R-:W-:Y:S01]  /*0b20*/  IADD3 R3, PT, PT, R3, 0x4, RZ ;  /* 0x0000000403037810 */ /* 0x000fe20007ffe0ff */
[----:B--2---:R-:W-:-:S05]  /*0b30*/  IMAD.IADD R17, R10, 0x1, R17 ;  /* 0x000000010a117824 */ /* 0x004fca00078e0211 */
[----:B------:R1:W-:Y:S02]  /*0b40*/  STG.E desc[UR10][R8.64+0xc], R17 ;  /* 0x00000c1108007986 */ /* 0x0003e4000c10190a */
.L_x_4:
[----:B------:R-:W-:Y:S05]  /*0b50*/  @!P1 EXIT ;  /* 0x000000000000994d */ /* 0x000fea0003800000 */
[----:B01--4-:R-:W0:Y:S01]  /*0b60*/  LDC.64 R12, c[0x0][0x388] ;  /* 0x0000e200ff0c7b82 */ /* 0x013e220000000a00 */
[----:B------:R-:W-:Y:S01]  /*0b70*/  IMAD.IADD R15, R0, 0x1, R3 ;  /* 0x00000001000f7824 */ /* 0x000fe200078e0203 */
[----:B------:R-:W-:-:S06]  /*0b80*/  IADD3 R0, PT, PT, -R2, RZ, RZ ;  /* 0x000000ff02007210 */ /* 0x000fcc0007ffe1ff */
[----:B------:R-:W1:Y:S08]  /*0b90*/  LDC.64 R10, c[0x0][0x390] ;  /* 0x0000e400ff0a7b82 */ /* 0x000e700000000a00 */
[----:B------:R-:W2:Y:S02]  /*0ba0*/  LDC.64 R8, c[0x0][0x398] ;  /* 0x0000e600ff087b82 */ /* 0x000ea40000000a00 */
.L_x_5:
[----:B-1----:R-:W-:-:S04]  /*0bb0*/  IMAD.WIDE R4, R15, 0x4, R10 ;  /* 0x000000040f047825 */ /* 0x002fc800078e020a */
[C---:B0-----:R-:W-:Y:S02]  /*0bc0*/  IMAD.WIDE R6, R15.reuse, 0x4, R12 ;  /* 0x000000040f067825 */ /* 0x041fe400078e020c */
[----:B---3--:R-:W3:Y:S04]  /*0bd0*/  LDG.E R5, desc[UR10][R4.64] ;  /* 0x0000000a04057981 */ /* 0x008ee8000c1e1900 */
[----:B------:R-:W3:Y:S01]  /*0be0*/  LDG.E R6, desc[UR10][R6.64] ;  /* 0x0000000a06067981 */ /* 0x000ee2000c1e1900 */
[----:B------:R-:W-:Y:S01]  /*0bf0*/  IADD3 R0, PT, PT, R0, 0x1, RZ ;  /* 0x0000000100007810 */ /* 0x000fe20007ffe0ff */
[C---:B--2---:R-:W-:Y:S01]  /*0c00*/  IMAD.WIDE R2, R15.reuse, 0x4, R8 ;  /* 0x000000040f027825 */ /* 0x044fe200078e0208 */
[----:B------:R-:W-:Y:S02]  /*0c10*/  IADD3 R15, PT, PT, R15, 0x1, RZ ;  /* 0x000000010f0f7810 */ /* 0x000fe40007ffe0ff */
[----:B------:R-:W-:Y:S01]  /*0c20*/  ISETP.NE.AND P0, PT, R0, RZ, PT ;  /* 0x000000ff0000720c */ /* 0x000fe20003f05270 */
[----:B---3--:R-:W-:-:S05]  /*0c30*/  IMAD.IADD R17, R6, 0x1, R5 ;  /* 0x0000000106117824 */ /* 0x008fca00078e0205 */
[----:B------:R3:W-:Y:S07]  /*0c40*/  STG.E desc[UR10][R2.64], R17 ;  /* 0x0000001102007986 */ /* 0x0007ee000c10190a */
[----:B------:R-:W-:Y:S05]  /*0c50*/  @P0 BRA `(.L_x_5) ;  /* 0xfffffffc00d40947 */ /* 0x000fea000383ffff */
[----:B------:R-:W-:Y:S05]  /*0c60*/  EXIT ;  /* 0x000000000000794d */ /* 0x000fea0003800000 */
.L_x_6:
        /* <DEDUP_REMOVED lines=9> */
.L_x_14:


//--------------------- .text._Z14per_row_kerneliiPiS_S_ --------------------------
	.section	.text._Z14per_row_kerneliiPiS_S_,"ax",@progbits
	.align	128
        .global         _Z14per_row_kerneliiPiS_S_
        .type           _Z14per_row_kerneliiPiS_S_,@function
        .size           _Z14per_row_kerneliiPiS_S_,(.L_x_15 - _Z14per_row_kerneliiPiS_S_)
        .other          _Z14per_row_kerneliiPiS_S_,@"STO_CUDA_ENTRY STV_DEFAULT"
_Z14per_row_kerneliiPiS_S_:
.text._Z14per_row_kerneliiPiS_S_:
[----:B------:R-:W-:Y:S01]  /*0000*/  LDC R1, c[0x0][0x37c] ;  /* 0x0000df00ff017b82 */ /* 0x000fe20000000800 */
[----:B------:R-:W0:Y:S07]  /*0010*/  S2R R3, SR_TID.X ;  /* 0x0000000000037919 */ /* 0x000e2e0000002100 */
[----:B------:R-:W0:Y:S08]  /*0020*/  S2UR UR4, SR_CTAID.X ;  /* 0x00000000000479c3 */ /* 0x000e300000002500 */
[----:B------:R-:W0:Y:S08]  /*0030*/  LDC R0, c[0x0][0x360] ;  /* 0x0000d800ff007b82 */ /* 0x000e300000000800 */
[----:B------:R-:W1:Y:S01]  /*0040*/  LDC.64 R4, c[0x0][0x380] ;  /* 0x0000e000ff047b82 */ /* 0x000e620000000a00 */
[----:B0-----:R-:W-:Y:S01]  /*0050*/  IMAD R0, R0, UR4, R3 ;  /* 0x0000000400007c24 */ /* 0x001fe2000f8e0203 */
[----:B-1----:R-:W-:-:S04]  /*0060*/  ISETP.GE.AND P0, PT, R5, 0x1, PT ;  /* 0x000000010500780c */ /* 0x002fc80003f06270 */
[----:B------:R-:W-:-:S13]  /*0070*/  ISETP.GE.OR P0, PT, R0, R4, !P0 ;  /* 0x000000040000720c */ /* 0x000fda0004706670 */
[----:B------:R-:W-:Y:S05]  /*0080*/  @P0 EXIT ;  /* 0x000000000000094d */ /* 0x000fea0003800000 */
[C---:B------:R-:W-:Y:S01]  /*0090*/  ISETP.GE.U32.AND P1, PT, R5.reuse, 0x10, PT ;  /* 0x000000100500780c */ /* 0x040fe20003f26070 */
[----:B------:R-:W0:Y:S01]  /*00a0*/  LDCU.64 UR10, c[0x0][0x358] ;  /* 0x00006b00ff0a77ac */ /* 0x000e220008000a00 */
[----:B------:R-:W-:Y:S01]  /*00b0*/  LOP3.LUT R14, R5, 0xf, RZ, 0xc0, !PT ;  /* 0x0000000f050e7812 */ /* 0x000fe200078ec0ff */
[----:B------:R-:W-:Y:S02]  /*00c0*/  IMAD R0, R0, R5, RZ ;  /* 0x0000000500007224 */ /* 0x000fe400078e02ff */
[----:B------:R-:W-:Y:S01]  /*00d0*/  IMAD.MOV.U32 R3, RZ, RZ, RZ ;  /* 0x000000ffff037224 */ /* 0x000fe200078e00ff */
        /* <DEDUP_REMOVED lines=13> */
.L_x_8:
        /* <DEDUP_REMOVED lines=77> */
.L_x_7:
[----:B0-----:R-:W-:Y:S05]  /*0680*/  @!P0 EXIT ;  /* 0x000000000000894d */ /* 0x001fea0003800000 */
[----:B------:R-:W-:Y:S02]  /*0690*/  ISETP.GE.U32.AND P0, PT, R14, 0x8, PT ;  /* 0x000000080e00780c */ /* 0x000fe40003f06070 */
[----:B------:R-:W-:-:S04]  /*06a0*/  LOP3.LUT R4, R5, 0x7, RZ, 0xc0, !PT ;  /* 0x0000000705047812 */ /* 0x000fc800078ec0ff */
[----:B------:R-:W-:-:S07]  /*06b0*/  ISETP.NE.AND P1, PT, R4, RZ, PT ;  /* 0x000000ff0400720c */ /* 0x000fce0003f25270 */
[----:B------:R-:W-:Y:S06]  /*06c0*/  @!P0 BRA `(.L_x_9) ;  /* 0x0000000000a08947 */ /* 0x000fec0003800000 */
[----:B------:R-:W0:Y:S01]  /*06d0*/  LDC.64 R6, c[0x0][0x388] ;  /* 0x0000e200ff067b82 */ /* 0x000e220000000a00 */
[----:B----4-:R-:W-:-:S07]  /*06e0*/  IMAD.IADD R13, R0, 0x1, R3 ;  /* 0x00000001000d7824 */ /* 0x010fce00078e0203 */
[----:B------:R-:W1:Y:S08]  /*06f0*/  LDC.64 R8, c[0x0][0x390] ;  /* 0x0000e400ff087b82 */ /* 0x000e700000000a00 */
[----:B------:R-:W2:Y:S01]  /*0700*/  LDC.64 R10, c[0x0][0x398] ;  /* 0x0000e600ff0a7b82 */ /* 0x000ea20000000a00 */
        /* <DEDUP_REMOVED lines=36> */
.L_x_9:
        /* <DEDUP_REMOVED lines=29> */
.L_x_10:
[----:B------:R-:W-:Y:S05]  /*0b20*/  @!P1 EXIT ;  /* 0x000000000000994d */ /* 0x000fea0003800000 */
[----:B01--4-:R-:W0:Y:S01]  /*0b30*/  LDC.64 R12, c[0x0][0x388] ;  /* 0x0000e200ff0c7b82 */ /* 0x013e220000000a00 */
[----:B------:R-:W-:Y:S01]  /*0b40*/  IMAD.IADD R15, R0, 0x1, R3 ;  /* 0x00000001000f7824 */ /* 0x000fe200078e0203 */
[----:B------:R-:W-:-:S06]  /*0b50*/  IADD3 R0, PT, PT, -R2, RZ, RZ ;  /* 0x000000ff02007210 */ /* 0x000fcc0007ffe1ff */
[----:B------:R-:W1:Y:S08]  /*0b60*/  LDC.64 R10, c[0x0][0x390] ;  /* 0x0000e400ff0a7b82 */ /* 0x000e700000000a00 */
[----:B------:R-:W2:Y:S02]  /*0b70*/  LDC.64 R8, c[0x0][0x398] ;  /* 0x0000e600ff087b82 */ /* 0x000ea40000000a00 */
.L_x_11:
        /* <DEDUP_REMOVED lines=12> */
.L_x_12:
        /* <DEDUP_REMOVED lines=12> */
.L_x_15:


//--------------------- .nv.shared.reserved.0     --------------------------
	.section	.nv.shared.reserved.0,"aw",@nobits
	.weak		__nv_reservedSMEM_offset_0_alias
	.size		__nv_reservedSMEM_offset_0_alias, 0, 64
	.other		__nv_reservedSMEM_offset_0_alias,@"STO_CUDA_RESERVED_SHARED STV_DEFAULT"
__nv_reservedSMEM_offset_0_alias:
	.zero		0
	.zero		64


//--------------------- .nv.constant0._Z18per_element_kerneliiPiS_S_ --------------------------
	.section	.nv.constant0._Z18per_element_kerneliiPiS_S_,"a",@progbits
	.sectionflags	@""
	.align	4
.nv.constant0._Z18per_element_kerneliiPiS_S_:
	.zero		928


//--------------------- .nv.constant0._Z17per_column_kerneliiPiS_S_ --------------------------
	.section	.nv.constant0._Z17per_column_kerneliiPiS_S_,"a",@progbits
	.sectionflags	@""
	.align	4
.nv.constant0._Z17per_column_kerneliiPiS_S_:
	.zero		928


//--------------------- .nv.constant0._Z14per_row_kerneliiPiS_S_ --------------------------
	.section	.nv.constant0._Z14per_row_kerneliiPiS_S_,"a",@progbits
	.sectionflags	@""
	.align	4
.nv.constant0._Z14per_row_kerneliiPiS_S_:
	.zero		928


//--------------------- SYMBOLS --------------------------

	.type		.nv.reservedSmem.offset0,@object
	.size		.nv.reservedSmem.offset0,0x4
